//
// Generated by NVIDIA NVVM Compiler
//
// Compiler Build ID: CL-36424714
// Cuda compilation tools, release 13.0, V13.0.88
// Based on NVVM 20.0.0
//

.version 9.0
.target sm_100
.address_size 64

	// .globl	_Z12jacobiMethodPfS_iifif
.extern .shared .align 16 .b8 sharedMem[];

.visible .entry _Z12jacobiMethodPfS_iifif(
	.param .u64 .ptr .align 1 _Z12jacobiMethodPfS_iifif_param_0,
	.param .u64 .ptr .align 1 _Z12jacobiMethodPfS_iifif_param_1,
	.param .u32 _Z12jacobiMethodPfS_iifif_param_2,
	.param .u32 _Z12jacobiMethodPfS_iifif_param_3,
	.param .f32 _Z12jacobiMethodPfS_iifif_param_4,
	.param .u32 _Z12jacobiMethodPfS_iifif_param_5,
	.param .f32 _Z12jacobiMethodPfS_iifif_param_6
)
{
	.reg .pred 	%p<32>;
	.reg .b32 	%r<136>;
	.reg .b32 	%f<27>;
	.reg .b64 	%rd<10>;

	ld.param.u64 	%rd3, [_Z12jacobiMethodPfS_iifif_param_0];
	ld.param.u64 	%rd4, [_Z12jacobiMethodPfS_iifif_param_1];
	ld.param.u32 	%r67, [_Z12jacobiMethodPfS_iifif_param_2];
	ld.param.u32 	%r68, [_Z12jacobiMethodPfS_iifif_param_3];
	ld.param.f32 	%f10, [_Z12jacobiMethodPfS_iifif_param_4];
	ld.param.u32 	%r69, [_Z12jacobiMethodPfS_iifif_param_5];
	cvta.to.global.u64 	%rd1, %rd4;
	mov.u32 	%r134, %tid.x;
	mov.u32 	%r2, %tid.y;
	mov.u32 	%r70, %ctaid.x;
	mov.u32 	%r3, %ntid.x;
	mul.lo.s32 	%r4, %r70, %r3;
	mov.u32 	%r71, %ctaid.y;
	mov.u32 	%r5, %ntid.y;
	mul.lo.s32 	%r6, %r71, %r5;
	shl.b32 	%r7, %r69, 1;
	add.s32 	%r8, %r7, %r3;
	add.s32 	%r9, %r7, %r5;
	mul.lo.s32 	%r10, %r8, %r9;
	setp.ge.s32 	%p1, %r134, %r8;
	@%p1 bra 	$L__BB0_9;
	sub.s32 	%r11, %r6, %r69;
	sub.s32 	%r12, %r4, %r69;
	shl.b32 	%r13, %r10, 1;
	mul.lo.s32 	%r14, %r68, %r67;
	cvta.to.global.u64 	%rd2, %rd3;
	mov.u32 	%r125, %r134;
$L__BB0_2:
	setp.ge.s32 	%p2, %r2, %r9;
	@%p2 bra 	$L__BB0_8;
	mul.lo.s32 	%r16, %r125, %r8;
	add.s32 	%r72, %r11, %r125;
	mad.lo.s32 	%r17, %r72, %r67, %r12;
	mov.u32 	%r126, %r2;
$L__BB0_4:
	add.s32 	%r19, %r126, %r16;
	add.s32 	%r20, %r17, %r126;
	setp.lt.s32 	%p3, %r20, 0;
	setp.ge.s32 	%p4, %r20, %r14;
	or.pred  	%p5, %p3, %p4;
	@%p5 bra 	$L__BB0_6;
	mul.wide.u32 	%rd5, %r20, 4;
	add.s64 	%rd6, %rd2, %rd5;
	ld.global.f32 	%f11, [%rd6];
	shl.b32 	%r79, %r19, 2;
	mov.u32 	%r80, sharedMem;
	add.s32 	%r81, %r80, %r79;
	st.shared.f32 	[%r81], %f11;
	add.s64 	%rd7, %rd1, %rd5;
	ld.global.f32 	%f12, [%rd7];
	shl.b32 	%r82, %r10, 2;
	add.s32 	%r83, %r81, %r82;
	st.shared.f32 	[%r83], %f12;
	bra.uni 	$L__BB0_7;
$L__BB0_6:
	shl.b32 	%r73, %r19, 2;
	mov.u32 	%r74, sharedMem;
	add.s32 	%r75, %r74, %r73;
	mov.b32 	%r76, 0;
	st.shared.u32 	[%r75], %r76;
	shl.b32 	%r77, %r10, 2;
	add.s32 	%r78, %r75, %r77;
	st.shared.u32 	[%r78], %r76;
$L__BB0_7:
	add.s32 	%r84, %r19, %r13;
	shl.b32 	%r85, %r84, 2;
	mov.u32 	%r86, sharedMem;
	add.s32 	%r87, %r86, %r85;
	mov.b32 	%r88, 0;
	st.shared.u32 	[%r87], %r88;
	add.s32 	%r126, %r126, %r5;
	setp.lt.s32 	%p6, %r126, %r9;
	@%p6 bra 	$L__BB0_4;
$L__BB0_8:
	add.s32 	%r125, %r125, %r3;
	setp.lt.s32 	%p7, %r125, %r8;
	@%p7 bra 	$L__BB0_2;
$L__BB0_9:
	bar.sync 	0;
	setp.lt.s32 	%p8, %r69, 1;
	@%p8 bra 	$L__BB0_33;
	shl.b32 	%r23, %r10, 1;
	add.s32 	%r24, %r8, -1;
	sub.s32 	%r90, %r9, %r10;
	add.s32 	%r25, %r9, -1;
	mul.f32 	%f13, %f10, %f10;
	mul.f32 	%f1, %f13, 0f3E800000;
	sub.s32 	%r91, %r2, %r5;
	sub.s32 	%r26, %r91, %r7;
	shl.b32 	%r27, %r2, 2;
	shl.b32 	%r28, %r5, 2;
	sub.s32 	%r92, %r27, %r28;
	shl.b32 	%r29, %r69, 3;
	sub.s32 	%r30, %r92, %r29;
	shl.b32 	%r93, %r69, 2;
	shl.b32 	%r94, %r5, 1;
	add.s32 	%r31, %r93, %r94;
	shl.b32 	%r95, %r90, 2;
	add.s32 	%r32, %r27, %r95;
	mov.b32 	%r127, 0;
$L__BB0_11:
	setp.ge.s32 	%p9, %r134, %r8;
	mov.u32 	%r128, %r134;
	@%p9 bra 	$L__BB0_26;
$L__BB0_12:
	setp.ge.s32 	%p10, %r2, %r9;
	@%p10 bra 	$L__BB0_25;
	add.s32 	%r131, %r2, 1;
	shl.b32 	%r97, %r8, 2;
	mad.lo.s32 	%r40, %r97, %r128, %r27;
	add.s32 	%r98, %r5, %r128;
	shl.b32 	%r99, %r98, 2;
	add.s32 	%r100, %r29, %r99;
	mul.lo.s32 	%r101, %r8, %r100;
	add.s32 	%r41, %r30, %r101;
	add.s32 	%r102, %r31, %r128;
	mul.lo.s32 	%r103, %r97, %r102;
	add.s32 	%r42, %r27, %r103;
	add.s32 	%r104, %r27, %r101;
	add.s32 	%r43, %r104, 4;
	add.s32 	%r44, %r32, %r103;
	mov.u32 	%r129, sharedMem;
	mov.u32 	%r130, %r26;
$L__BB0_14:
	setp.lt.s32 	%p11, %r128, 2;
	add.s32 	%r48, %r131, -1;
	add.s32 	%r49, %r129, %r42;
	mov.b32 	%r105, 0;
	st.shared.u32 	[%r49], %r105;
	mov.f32 	%f24, 0f00000000;
	@%p11 bra 	$L__BB0_16;
	add.s32 	%r106, %r129, %r41;
	ld.shared.f32 	%f15, [%r106];
	fma.rn.f32 	%f24, %f15, 0f3E800000, 0f00000000;
	st.shared.f32 	[%r49], %f24;
$L__BB0_16:
	setp.ge.s32 	%p12, %r128, %r24;
	@%p12 bra 	$L__BB0_18;
	add.s32 	%r107, %r129, %r44;
	ld.shared.f32 	%f16, [%r107];
	fma.rn.f32 	%f24, %f16, 0f3E800000, %f24;
	st.shared.f32 	[%r49], %f24;
$L__BB0_18:
	setp.lt.s32 	%p13, %r48, 2;
	add.s32 	%r50, %r129, %r43;
	@%p13 bra 	$L__BB0_20;
	ld.shared.f32 	%f17, [%r50+-8];
	fma.rn.f32 	%f24, %f17, 0f3E800000, %f24;
	st.shared.f32 	[%r49], %f24;
$L__BB0_20:
	setp.ge.s32 	%p14, %r48, %r25;
	@%p14 bra 	$L__BB0_22;
	ld.shared.f32 	%f18, [%r50];
	fma.rn.f32 	%f24, %f18, 0f3E800000, %f24;
	st.shared.f32 	[%r49], %f24;
$L__BB0_22:
	setp.eq.s32 	%p15, %r128, %r24;
	setp.eq.s32 	%p16, %r130, -1;
	or.pred  	%p17, %p15, %p16;
	@%p17 bra 	$L__BB0_24;
	add.s32 	%r108, %r129, %r40;
	ld.shared.f32 	%f19, [%r108];
	fma.rn.f32 	%f20, %f1, %f19, %f24;
	st.shared.f32 	[%r49], %f20;
$L__BB0_24:
	add.s32 	%r131, %r131, %r5;
	add.s32 	%r109, %r131, -1;
	add.s32 	%r130, %r130, %r5;
	add.s32 	%r129, %r129, %r28;
	setp.lt.s32 	%p18, %r109, %r9;
	@%p18 bra 	$L__BB0_14;
$L__BB0_25:
	add.s32 	%r128, %r128, %r3;
	setp.lt.s32 	%p19, %r128, %r8;
	@%p19 bra 	$L__BB0_12;
$L__BB0_26:
	setp.ge.s32 	%p20, %r134, %r8;
	bar.sync 	0;
	@%p20 bra 	$L__BB0_32;
	mov.u32 	%r132, %r134;
$L__BB0_28:
	setp.ge.s32 	%p21, %r2, %r9;
	@%p21 bra 	$L__BB0_31;
	mad.lo.s32 	%r56, %r132, %r8, %r23;
	mov.u32 	%r133, %r2;
$L__BB0_30:
	add.s32 	%r110, %r56, %r133;
	shl.b32 	%r111, %r110, 2;
	mov.u32 	%r112, sharedMem;
	add.s32 	%r113, %r112, %r111;
	ld.shared.f32 	%f21, [%r113];
	sub.s32 	%r114, %r110, %r10;
	shl.b32 	%r115, %r114, 2;
	add.s32 	%r116, %r112, %r115;
	st.shared.f32 	[%r116], %f21;
	add.s32 	%r133, %r133, %r5;
	setp.lt.s32 	%p22, %r133, %r9;
	@%p22 bra 	$L__BB0_30;
$L__BB0_31:
	add.s32 	%r132, %r132, %r3;
	setp.lt.s32 	%p23, %r132, %r8;
	@%p23 bra 	$L__BB0_28;
$L__BB0_32:
	bar.sync 	0;
	add.s32 	%r127, %r127, 1;
	setp.eq.s32 	%p24, %r127, %r69;
	@%p24 bra 	$L__BB0_33;
	bra.uni 	$L__BB0_11;
$L__BB0_33:
	setp.ge.s32 	%p25, %r134, %r8;
	@%p25 bra 	$L__BB0_41;
	sub.s32 	%r34, %r8, %r69;
	sub.s32 	%r35, %r6, %r69;
	sub.s32 	%r36, %r4, %r69;
	shl.b32 	%r37, %r10, 1;
$L__BB0_35:
	setp.ge.s32 	%p26, %r2, %r9;
	@%p26 bra 	$L__BB0_40;
	add.s32 	%r117, %r35, %r134;
	mad.lo.s32 	%r62, %r117, %r67, %r36;
	mad.lo.s32 	%r63, %r134, %r8, %r37;
	mov.u32 	%r135, %r2;
$L__BB0_37:
	min.s32 	%r118, %r134, %r135;
	setp.lt.s32 	%p27, %r118, %r69;
	max.s32 	%r119, %r134, %r135;
	setp.ge.s32 	%p28, %r119, %r34;
	or.pred  	%p29, %p27, %p28;
	@%p29 bra 	$L__BB0_39;
	add.s32 	%r120, %r62, %r135;
	add.s32 	%r121, %r63, %r135;
	shl.b32 	%r122, %r121, 2;
	mov.u32 	%r123, sharedMem;
	add.s32 	%r124, %r123, %r122;
	ld.shared.f32 	%f22, [%r124];
	mul.wide.s32 	%rd8, %r120, 4;
	add.s64 	%rd9, %rd1, %rd8;
	st.global.f32 	[%rd9], %f22;
$L__BB0_39:
	add.s32 	%r135, %r135, %r5;
	setp.lt.s32 	%p30, %r135, %r9;
	@%p30 bra 	$L__BB0_37;
$L__BB0_40:
	add.s32 	%r134, %r134, %r3;
	setp.lt.s32 	%p31, %r134, %r8;
	@%p31 bra 	$L__BB0_35;
$L__BB0_41:
	ret;

}


// ===== COMPILED SASS (sm_100) =====

	.target	sm_100

	.elftype	@"ET_EXEC"


//--------------------- .note.nv.tkinfo           --------------------------
	.section	.note.nv.tkinfo,"",@"SHT_NOTE"
	.sectionflags	@"SHF_NOTE_NV_TKINFO"
	.tkinfo
        /*0018*/ 	.word	0x00000002
        /*0030*/ 	.string	""
        /*0030*/ 	.string	"ptxas"
        /*0030*/ 	.string	"Cuda compilation tools, release 13.0, V13.0.88"
        /*0030*/ 	.string	"Build cuda_13.0.r13.0/compiler.36424714_0"
        /*0030*/ 	.string	"-arch sm_100 -m 64 "



//--------------------- .note.nv.cuinfo           --------------------------
	.section	.note.nv.cuinfo,"",@"SHT_NOTE"
	.sectionflags	@"SHF_NOTE_NV_CUINFO"
        /*0018*/ 	.short	0x0002
        /*001a*/ 	.short	0x0064
        /*001c*/ 	.short	0x0082
	.zero		2


//--------------------- .nv.info                  --------------------------
	.section	.nv.info,"",@"SHT_CUDA_INFO"
	.align	4


	//----- nvinfo : EIATTR_REGCOUNT
	.align		4
        /*0000*/ 	.byte	0x04, 0x2f
        /*0002*/ 	.short	(.L_1 - .L_0)
	.align		4
.L_0:
        /*0004*/ 	.word	index@(_Z12jacobiMethodPfS_iifif)
        /*0008*/ 	.word	0x00000019


	//----- nvinfo : EIATTR_FRAME_SIZE
	.align		4
.L_1:
        /*000c*/ 	.byte	0x04, 0x11
        /*000e*/ 	.short	(.L_3 - .L_2)
	.align		4
.L_2:
        /*0010*/ 	.word	index@(_Z12jacobiMethodPfS_iifif)
        /*0014*/ 	.word	0x00000000


	//----- nvinfo : EIATTR_MIN_STACK_SIZE
	.align		4
.L_3:
        /*0018*/ 	.byte	0x04, 0x12
        /*001a*/ 	.short	(.L_5 - .L_4)
	.align		4
.L_4:
        /*001c*/ 	.word	index@(_Z12jacobiMethodPfS_iifif)
        /*0020*/ 	.word	0x00000000
.L_5:


//--------------------- .nv.compat                --------------------------
	.section	.nv.compat,"",@"SHT_CUDA_COMPAT_INFO"
	.align	4
        /*0000*/ 	.byte	0x02, 0x09, 0x00, 0x00, 0x02, 0x02, 0x01, 0x00, 0x02, 0x05, 0x05, 0x00, 0x03, 0x07, 0x01, 0x01
        /*0010*/ 	.byte	0x02, 0x03, 0x00, 0x00, 0x02, 0x06, 0x01, 0x00, 0x04, 0x0b, 0x08, 0x00, 0x09, 0x00, 0x00, 0x00
        /*0020*/ 	.byte	0x00, 0x00, 0x00, 0x00


//--------------------- .nv.info._Z12jacobiMethodPfS_iifif --------------------------
	.section	.nv.info._Z12jacobiMethodPfS_iifif,"",@"SHT_CUDA_INFO"
	.sectionflags	@""
	.align	4


	//----- nvinfo : EIATTR_CUDA_API_VERSION
	.align		4
        /*0000*/ 	.byte	0x04, 0x37
        /*0002*/ 	.short	(.L_7 - .L_6)
.L_6:
        /*0004*/ 	.word	0x00000082


	//----- nvinfo : EIATTR_KPARAM_INFO
	.align		4
.L_7:
        /*0008*/ 	.byte	0x04, 0x17
        /*000a*/ 	.short	(.L_9 - .L_8)
.L_8:
        /*000c*/ 	.word	0x00000000
        /*0010*/ 	.short	0x0006
        /*0012*/ 	.short	0x0020
        /*0014*/ 	.byte	0x00, 0xf0, 0x11, 0x00


	//----- nvinfo : EIATTR_KPARAM_INFO
	.align		4
.L_9:
        /*0018*/ 	.byte	0x04, 0x17
        /*001a*/ 	.short	(.L_11 - .L_10)
.L_10:
        /*001c*/ 	.word	0x00000000
        /*0020*/ 	.short	0x0005
        /*0022*/ 	.short	0x001c
        /*0024*/ 	.byte	0x00, 0xf0, 0x11, 0x00


	//----- nvinfo : EIATTR_KPARAM_INFO
	.align		4
.L_11:
        /*0028*/ 	.byte	0x04, 0x17
        /*002a*/ 	.short	(.L_13 - .L_12)
.L_12:
        /*002c*/ 	.word	0x00000000
        /*0030*/ 	.short	0x0004
        /*0032*/ 	.short	0x0018
        /*0034*/ 	.byte	0x00, 0xf0, 0x11, 0x00


	//----- nvinfo : EIATTR_KPARAM_INFO
	.align		4
.L_13:
        /*0038*/ 	.byte	0x04, 0x17
        /*003a*/ 	.short	(.L_15 - .L_14)
.L_14:
        /*003c*/ 	.word	0x00000000
        /*0040*/ 	.short	0x0003
        /*0042*/ 	.short	0x0014
        /*0044*/ 	.byte	0x00, 0xf0, 0x11, 0x00


	//----- nvinfo : EIATTR_KPARAM_INFO
	.align		4
.L_15:
        /*0048*/ 	.byte	0x04, 0x17
        /*004a*/ 	.short	(.L_17 - .L_16)
.L_16:
        /*004c*/ 	.word	0x00000000
        /*0050*/ 	.short	0x0002
        /*0052*/ 	.short	0x0010
        /*0054*/ 	.byte	0x00, 0xf0, 0x11, 0x00


	//----- nvinfo : EIATTR_KPARAM_INFO
	.align		4
.L_17:
        /*0058*/ 	.byte	0x04, 0x17
        /*005a*/ 	.short	(.L_19 - .L_18)
.L_18:
        /*005c*/ 	.word	0x00000000
        /*0060*/ 	.short	0x0001
        /*0062*/ 	.short	0x0008
        /*0064*/ 	.byte	0x00, 0xf5, 0x21, 0x00


	//----- nvinfo : EIATTR_KPARAM_INFO
	.align		4
.L_19:
        /*0068*/ 	.byte	0x04, 0x17
        /*006a*/ 	.short	(.L_21 - .L_20)
.L_20:
        /*006c*/ 	.word	0x00000000
        /*0070*/ 	.short	0x0000
        /*0072*/ 	.short	0x0000
        /*0074*/ 	.byte	0x00, 0xf5, 0x21, 0x00


	//----- nvinfo : EIATTR_SPARSE_MMA_MASK
	.align		4
.L_21:
        /*0078*/ 	.byte	0x03, 0x50
        /*007a*/ 	.short	0x0000


	//----- nvinfo : EIATTR_MAXREG_COUNT
	.align		4
        /*007c*/ 	.byte	0x03, 0x1b
        /*007e*/ 	.short	0x00ff


	//----- nvinfo : EIATTR_NUM_BARRIERS
	.align		4
        /*0080*/ 	.byte	0x02, 0x4c
        /*0082*/ 	.byte	0x01
	.zero		1


	//----- nvinfo : EIATTR_MERCURY_ISA_VERSION
	.align		4
        /*0084*/ 	.byte	0x03, 0x5f
        /*0086*/ 	.short	0x0101


	//----- nvinfo : EIATTR_VRC_CTA_INIT_COUNT
	.align		4
        /*0088*/ 	.byte	0x02, 0x4a
	.zero		1
	.zero		1


	//----- nvinfo : EIATTR_EXIT_INSTR_OFFSETS
	.align		4
        /*008c*/ 	.byte	0x04, 0x1c
        /*008e*/ 	.short	(.L_23 - .L_22)


	//   ....[0]....
.L_22:
        /*0090*/ 	.word	0x00000bc0


	//   ....[1]....
        /*0094*/ 	.word	0x00000e40


	//----- nvinfo : EIATTR_CRS_STACK_SIZE
	.align		4
.L_23:
        /*0098*/ 	.byte	0x04, 0x1e
        /*009a*/ 	.short	(.L_25 - .L_24)
.L_24:
        /*009c*/ 	.word	0x00000000


	//----- nvinfo : EIATTR_CBANK_PARAM_SIZE
	.align		4
.L_25:
        /*00a0*/ 	.byte	0x03, 0x19
        /*00a2*/ 	.short	0x0024


	//----- nvinfo : EIATTR_PARAM_CBANK
	.align		4
        /*00a4*/ 	.byte	0x04, 0x0a
        /*00a6*/ 	.short	(.L_27 - .L_26)
	.align		4
.L_26:
        /*00a8*/ 	.word	index@(.nv.constant0._Z12jacobiMethodPfS_iifif)
        /*00ac*/ 	.short	0x0380
        /*00ae*/ 	.short	0x0024


	//----- nvinfo : EIATTR_SW_WAR
	.align		4
.L_27:
        /*00b0*/ 	.byte	0x04, 0x36
        /*00b2*/ 	.short	(.L_29 - .L_28)
.L_28:
        /*00b4*/ 	.word	0x00000008
.L_29:


//--------------------- .nv.callgraph             --------------------------
	.section	.nv.callgraph,"",@"SHT_CUDA_CALLGRAPH"
	.align	4
	.sectionentsize	8
	.align		4
        /*0000*/ 	.word	0x00000000
	.align		4
        /*0004*/ 	.word	0xffffffff
	.align		4
        /*0008*/ 	.word	0x00000000
	.align		4
        /*000c*/ 	.word	0xfffffffe
	.align		4
        /*0010*/ 	.word	0x00000000
	.align		4
        /*0014*/ 	.word	0xfffffffd
	.align		4
        /*0018*/ 	.word	0x00000000
	.align		4
        /*001c*/ 	.word	0xfffffffc


//--------------------- .text._Z12jacobiMethodPfS_iifif --------------------------
	.section	.text._Z12jacobiMethodPfS_iifif,"ax",@progbits
	.align	128
        .global         _Z12jacobiMethodPfS_iifif
        .type           _Z12jacobiMethodPfS_iifif,@function
        .size           _Z12jacobiMethodPfS_iifif,(.L_x_27 - _Z12jacobiMethodPfS_iifif)
        .other          _Z12jacobiMethodPfS_iifif,@"STO_CUDA_ENTRY STV_DEFAULT"
_Z12jacobiMethodPfS_iifif:
.text._Z12jacobiMethodPfS_iifif:
[----:B------:R-:W-:Y:S01]  /*0000*/  LDC R1, c[0x0][0x37c] ;  /* 0x0000df00ff017b82 */ /* 0x000fe20000000800 */
[----:B------:R-:W0:Y:S01]  /*0010*/  S2R R2, SR_TID.X ;  /* 0x0000000000027919 */ /* 0x000e220000002100 */
[----:B------:R-:W1:Y:S06]  /*0020*/  LDCU UR20, c[0x0][0x360] ;  /* 0x00006c00ff1477ac */ /* 0x000e6c0008000800 */
[----:B------:R-:W2:Y:S01]  /*0030*/  S2UR UR5, SR_CTAID.X ;  /* 0x00000000000579c3 */ /* 0x000ea20000002500 */
[----:B------:R-:W-:Y:S01]  /*0040*/  BSSY.RECONVERGENT B0, `(.L_x_0) ;  /* 0x000003f000007945 */ /* 0x000fe20003800200 */
[----:B------:R-:W3:Y:S01]  /*0050*/  S2R R3, SR_TID.Y ;  /* 0x0000000000037919 */ /* 0x000ee20000002200 */
[----:B------:R-:W1:Y:S01]  /*0060*/  LDCU UR10, c[0x0][0x39c] ;  /* 0x00007380ff0a77ac */ /* 0x000e620008000800 */
[----:B------:R-:W4:Y:S04]  /*0070*/  LDCU UR21, c[0x0][0x364] ;  /* 0x00006c80ff1577ac */ /* 0x000f280008000800 */
[----:B------:R-:W5:Y:S01]  /*0080*/  S2UR UR6, SR_CTAID.Y ;  /* 0x00000000000679c3 */ /* 0x000f620000002600 */
[----:B------:R-:W0:Y:S01]  /*0090*/  LDCU.64 UR18, c[0x0][0x358] ;  /* 0x00006b00ff1277ac */ /* 0x000e220008000a00 */
[----:B-1----:R-:W-:-:S02]  /*00a0*/  ULEA UR12, UR10, UR20, 0x1 ;  /* 0x000000140a0c7291 */ /* 0x002fc4000f8e08ff */
[----:B--2---:R-:W-:Y:S02]  /*00b0*/  UIMAD UR5, UR5, UR20, URZ ;  /* 0x00000014050572a4 */ /* 0x004fe4000f8e02ff */
[----:B----4-:R-:W-:Y:S02]  /*00c0*/  ULEA UR7, UR10, UR21, 0x1 ;  /* 0x000000150a077291 */ /* 0x010fe4000f8e08ff */
[----:B0-----:R-:W-:Y:S02]  /*00d0*/  ISETP.GE.AND P0, PT, R2, UR12, PT ;  /* 0x0000000c02007c0c */ /* 0x001fe4000bf06270 */
[----:B------:R-:W-:Y:S02]  /*00e0*/  UIMAD UR8, UR12, UR7, URZ ;  /* 0x000000070c0872a4 */ /* 0x000fe4000f8e02ff */
[----:B-----5:R-:W-:-:S09]  /*00f0*/  UIMAD UR6, UR6, UR21, URZ ;  /* 0x00000015060672a4 */ /* 0x020fd2000f8e02ff */
[----:B---3--:R-:W-:Y:S05]  /*0100*/  @P0 BRA `(.L_x_1) ;  /* 0x0000000000c80947 */ /* 0x008fea0003800000 */
[----:B------:R-:W0:Y:S01]  /*0110*/  LDC.64 R4, c[0x0][0x390] ;  /* 0x0000e400ff047b82 */ /* 0x000e220000000a00 */
[----:B------:R-:W-:Y:S02]  /*0120*/  IMAD.U32 R6, RZ, RZ, UR10 ;  /* 0x0000000aff067e24 */ /* 0x000fe4000f8e00ff */
[----:B------:R-:W-:Y:S02]  /*0130*/  IMAD.MOV.U32 R0, RZ, RZ, R2 ;  /* 0x000000ffff007224 */ /* 0x000fe400078e0002 */
[----:B0-----:R-:W-:Y:S01]  /*0140*/  IMAD R4, R5, R4, RZ ;  /* 0x0000000405047224 */ /* 0x001fe200078e02ff */
[C---:B------:R-:W-:Y:S02]  /*0150*/  IADD3 R5, PT, PT, -R6.reuse, UR6, RZ ;  /* 0x0000000606057c10 */ /* 0x040fe4000fffe1ff */
[----:B------:R-:W-:-:S07]  /*0160*/  IADD3 R6, PT, PT, -R6, UR5, RZ ;  /* 0x0000000506067c10 */ /* 0x000fce000fffe1ff */
.L_x_5:
[----:B------:R-:W-:Y:S01]  /*0170*/  ISETP.GE.AND P0, PT, R3, UR7, PT ;  /* 0x0000000703007c0c */ /* 0x000fe2000bf06270 */
[----:B------:R-:W-:-:S12]  /*0180*/  BSSY.RECONVERGENT B1, `(.L_x_2) ;  /* 0x0000027000017945 */ /* 0x000fd80003800200 */
[----:B------:R-:W-:Y:S05]  /*0190*/  @P0 BRA `(.L_x_3) ;  /* 0x0000000000940947 */ /* 0x000fea0003800000 */
[----:B------:R-:W0:Y:S01]  /*01a0*/  LDCU UR4, c[0x0][0x390] ;  /* 0x00007200ff0477ac */ /* 0x000e220008000800 */
[----:B------:R-:W-:Y:S01]  /*01b0*/  IADD3 R9, PT, PT, R5, R0, RZ ;  /* 0x0000000005097210 */ /* 0x000fe20007ffe0ff */
[----:B------:R-:W-:Y:S02]  /*01c0*/  IMAD R7, R0, UR12, RZ ;  /* 0x0000000c00077c24 */ /* 0x000fe4000f8e02ff */
[----:B------:R-:W-:Y:S02]  /*01d0*/  IMAD.MOV.U32 R8, RZ, RZ, R3 ;  /* 0x000000ffff087224 */ /* 0x000fe400078e0003 */
[----:B0-----:R-:W-:-:S07]  /*01e0*/  IMAD R9, R9, UR4, R6 ;  /* 0x0000000409097c24 */ /* 0x001fce000f8e0206 */
.L_x_4:
[----:B------:R-:W0:Y:S01]  /*01f0*/  LDC.64 R10, c[0x0][0x380] ;  /* 0x0000e000ff0a7b82 */ /* 0x000e220000000a00 */
[----:B------:R-:W-:-:S05]  /*0200*/  IMAD.IADD R15, R9, 0x1, R8 ;  /* 0x00000001090f7824 */ /* 0x000fca00078e0208 */
[C---:B------:R-:W-:Y:S02]  /*0210*/  ISETP.GE.AND P0, PT, R15.reuse, R4, PT ;  /* 0x000000040f00720c */ /* 0x040fe40003f06270 */
[----:B------:R-:W1:Y:S02]  /*0220*/  LDC.64 R12, c[0x0][0x388] ;  /* 0x0000e200ff0c7b82 */ /* 0x000e640000000a00 */
[----:B------:R-:W-:-:S13]  /*0230*/  ISETP.LT.OR P0, PT, R15, RZ, P0 ;  /* 0x000000ff0f00720c */ /* 0x000fda0000701670 */
[----:B0-----:R-:W-:-:S06]  /*0240*/  @!P0 IMAD.WIDE.U32 R10, R15, 0x4, R10 ;  /* 0x000000040f0a8825 */ /* 0x001fcc00078e000a */
[----:B------:R-:W2:Y:S01]  /*0250*/  @!P0 LDG.E R10, desc[UR18][R10.64] ;  /* 0x000000120a0a8981 */ /* 0x000ea2000c1e1900 */
[----:B-1----:R-:W-:-:S06]  /*0260*/  @!P0 IMAD.WIDE.U32 R12, R15, 0x4, R12 ;  /* 0x000000040f0c8825 */ /* 0x002fcc00078e000c */
[----:B------:R0:W3:Y:S01]  /*0270*/  @!P0 LDG.E R12, desc[UR18][R12.64] ;  /* 0x000000120c0c8981 */ /* 0x0000e2000c1e1900 */
[----:B------:R-:W1:Y:S01]  /*0280*/  S2UR UR9, SR_CgaCtaId ;  /* 0x00000000000979c3 */ /* 0x000e620000008800 */
[----:B------:R-:W-:Y:S01]  /*0290*/  UMOV UR4, 0x400 ;  /* 0x0000040000047882 */ /* 0x000fe20000000000 */
[----:B------:R-:W-:Y:S01]  /*02a0*/  IADD3 R17, PT, PT, R7, R8, RZ ;  /* 0x0000000807117210 */ /* 0x000fe20007ffe0ff */
[----:B------:R-:W-:Y:S02]  /*02b0*/  IMAD.U32 R20, RZ, RZ, UR8 ;  /* 0x00000008ff147e24 */ /* 0x000fe4000f8e00ff */
[----:B------:R-:W-:Y:S01]  /*02c0*/  IMAD.U32 R18, RZ, RZ, UR8 ;  /* 0x00000008ff127e24 */ /* 0x000fe2000f8e00ff */
[----:B------:R-:W-:Y:S01]  /*02d0*/  MOV R19, UR8 ;  /* 0x0000000800137c02 */ /* 0x000fe20008000f00 */
[----:B-1----:R-:W-:-:S06]  /*02e0*/  ULEA UR4, UR9, UR4, 0x18 ;  /* 0x0000000409047291 */ /* 0x002fcc000f8ec0ff */
[----:B------:R-:W-:-:S04]  /*02f0*/  @!P0 IMAD.U32 R14, RZ, RZ, UR4 ;  /* 0x00000004ff0e8e24 */ /* 0x000fc8000f8e00ff */
[----:B------:R-:W-:Y:S01]  /*0300*/  @!P0 IMAD R15, R17, 0x4, R14 ;  /* 0x00000004110f8824 */ /* 0x000fe200078e020e */
[----:B------:R-:W-:Y:S01]  /*0310*/  @P0 MOV R14, UR4 ;  /* 0x00000004000e0c02 */ /* 0x000fe20008000f00 */
[----:B0-----:R-:W-:-:S04]  /*0320*/  IMAD R13, R20, 0x2, R17 ;  /* 0x00000002140d7824 */ /* 0x001fc800078e0211 */
[--C-:B------:R-:W-:Y:S01]  /*0330*/  @P0 IMAD R16, R17, 0x4, R14.reuse ;  /* 0x0000000411100824 */ /* 0x100fe200078e020e */
[----:B------:R-:W-:Y:S01]  /*0340*/  @!P0 LEA R11, R18, R15, 0x2 ;  /* 0x0000000f120b8211 */ /* 0x000fe200078e10ff */
[----:B------:R-:W-:Y:S02]  /*0350*/  IMAD R13, R13, 0x4, R14 ;  /* 0x000000040d0d7824 */ /* 0x000fe400078e020e */
[----:B------:R-:W-:Y:S01]  /*0360*/  @P0 IMAD R17, R19, 0x4, R16 ;  /* 0x0000000413110824 */ /* 0x000fe200078e0210 */
[----:B------:R-:W-:Y:S01]  /*0370*/  IADD3 R8, PT, PT, R8, UR21, RZ ;  /* 0x0000001508087c10 */ /* 0x000fe2000fffe0ff */
[----:B--2---:R0:W-:Y:S04]  /*0380*/  @!P0 STS [R15], R10 ;  /* 0x0000000a0f008388 */ /* 0x0041e80000000800 */
[----:B---3--:R0:W-:Y:S04]  /*0390*/  @!P0 STS [R11], R12 ;  /* 0x0000000c0b008388 */ /* 0x0081e80000000800 */
[----:B------:R0:W-:Y:S04]  /*03a0*/  @P0 STS [R16], RZ ;  /* 0x000000ff10000388 */ /* 0x0001e80000000800 */
[----:B------:R0:W-:Y:S04]  /*03b0*/  @P0 STS [R17], RZ ;  /* 0x000000ff11000388 */ /* 0x0001e80000000800 */
[----:B------:R0:W-:Y:S01]  /*03c0*/  STS [R13], RZ ;  /* 0x000000ff0d007388 */ /* 0x0001e20000000800 */
[----:B------:R-:W-:-:S13]  /*03d0*/  ISETP.GE.AND P0, PT, R8, UR7, PT ;  /* 0x0000000708007c0c */ /* 0x000fda000bf06270 */
[----:B0-----:R-:W-:Y:S05]  /*03e0*/  @!P0 BRA `(.L_x_4) ;  /* 0xfffffffc00808947 */ /* 0x001fea000383ffff */
.L_x_3:
[----:B------:R-:W-:Y:S05]  /*03f0*/  BSYNC.RECONVERGENT B1 ;  /* 0x0000000000017941 */ /* 0x000fea0003800200 */
.L_x_2:
[----:B------:R-:W-:-:S05]  /*0400*/  VIADD R0, R0, UR20 ;  /* 0x0000001400007c36 */ /* 0x000fca0008000000 */
[----:B------:R-:W-:-:S13]  /*0410*/  ISETP.GE.AND P0, PT, R0, UR12, PT ;  /* 0x0000000c00007c0c */ /* 0x000fda000bf06270 */
[----:B------:R-:W-:Y:S05]  /*0420*/  @!P0 BRA `(.L_x_5) ;  /* 0xfffffffc00508947 */ /* 0x000fea000383ffff */
.L_x_1:
[----:B------:R-:W-:Y:S05]  /*0430*/  BSYNC.RECONVERGENT B0 ;  /* 0x0000000000007941 */ /* 0x000fea0003800200 */
.L_x_0:
[----:B------:R-:W0:Y:S02]  /*0440*/  LDCU UR10, c[0x0][0x39c] ;  /* 0x00007380ff0a77ac */ /* 0x000e240008000800 */
[----:B0-----:R-:W-:Y:S01]  /*0450*/  UISETP.GE.AND UP0, UPT, UR10, 0x1, UPT ;  /* 0x000000010a00788c */ /* 0x001fe2000bf06270 */
[----:B------:R-:W-:Y:S08]  /*0460*/  BAR.SYNC.DEFER_BLOCKING 0x0 ;  /* 0x0000000000007b1d */ /* 0x000ff00000010000 */
[----:B------:R-:W-:Y:S05]  /*0470*/  BRA.U !UP0, `(.L_x_6) ;  /* 0x0000000508cc7547 */ /* 0x000fea000b800000 */
[----:B------:R-:W0:Y:S01]  /*0480*/  LDC R6, c[0x0][0x398] ;  /* 0x0000e600ff067b82 */ /* 0x000e220000000800 */
[----:B------:R-:W-:Y:S01]  /*0490*/  UIADD3 UR4, UPT, UPT, UR7, -UR8, URZ ;  /* 0x8000000807047290 */ /* 0x000fe2000fffe0ff */
[----:B------:R-:W-:Y:S01]  /*04a0*/  MOV R7, UR21 ;  /* 0x0000001500077c02 */ /* 0x000fe20008000f00 */
[C---:B------:R-:W-:Y:S01]  /*04b0*/  IMAD.SHL.U32 R4, R3.reuse, 0x4, RZ ;  /* 0x0000000403047824 */ /* 0x040fe200078e00ff */
[----:B------:R-:W-:Y:S01]  /*04c0*/  USHF.L.U32 UR15, UR10, 0x3, URZ ;  /* 0x000000030a0f7899 */ /* 0x000fe200080006ff */
[----:B------:R-:W-:Y:S01]  /*04d0*/  VIADD R5, R3, -UR21 ;  /* 0x8000001503057c36 */ /* 0x000fe20008000000 */
[----:B------:R-:W-:Y:S01]  /*04e0*/  UIADD3 UR9, UPT, UPT, UR7, -0x1, URZ ;  /* 0xffffffff07097890 */ /* 0x000fe2000fffe0ff */
[----:B------:R-:W-:Y:S01]  /*04f0*/  IMAD R0, RZ, RZ, -UR10 ;  /* 0x8000000aff007e24 */ /* 0x000fe2000f8e02ff */
[----:B------:R-:W-:Y:S01]  /*0500*/  MOV R9, UR4 ;  /* 0x0000000400097c02 */ /* 0x000fe20008000f00 */
[----:B------:R-:W-:Y:S01]  /*0510*/  IMAD R7, R7, -0x4, R4 ;  /* 0xfffffffc07077824 */ /* 0x000fe200078e0204 */
[----:B------:R-:W-:Y:S01]  /*0520*/  ULEA UR7, UR10, UR21, 0x1 ;  /* 0x000000150a077291 */ /* 0x000fe2000f8e08ff */
[----:B------:R-:W-:Y:S01]  /*0530*/  IMAD R5, R0, 0x2, R5 ;  /* 0x0000000200057824 */ /* 0x000fe200078e0205 */
[----:B------:R-:W-:Y:S01]  /*0540*/  LEA R8, R9, R4, 0x2 ;  /* 0x0000000409087211 */ /* 0x000fe200078e10ff */
[----:B------:R-:W-:Y:S01]  /*0550*/  VIADD R7, R7, -UR15 ;  /* 0x8000000f07077c36 */ /* 0x000fe20008000000 */
[----:B------:R-:W-:-:S02]  /*0560*/  USHF.L.U32 UR13, UR8, 0x1, URZ ;  /* 0x00000001080d7899 */ /* 0x000fc400080006ff */
[----:B------:R-:W-:Y:S02]  /*0570*/  UIADD3 UR14, UPT, UPT, UR12, -0x1, URZ ;  /* 0xffffffff0c0e7890 */ /* 0x000fe4000fffe0ff */
[----:B------:R-:W-:Y:S01]  /*0580*/  USHF.L.U32 UR16, UR7, 0x1, URZ ;  /* 0x0000000107107899 */ /* 0x000fe200080006ff */
[----:B------:R-:W-:Y:S01]  /*0590*/  UMOV UR4, URZ ;  /* 0x000000ff00047c82 */ /* 0x000fe20008000000 */
[----:B0-----:R-:W-:-:S10]  /*05a0*/  FMUL.D4 R6, R6, R6 ;  /* 0x0000000606067220 */ /* 0x001fd40000200000 */
.L_x_19:
[----:B------:R-:W-:Y:S01]  /*05b0*/  ISETP.GE.AND P0, PT, R2, UR12, PT ;  /* 0x0000000c02007c0c */ /* 0x000fe2000bf06270 */
[----:B------:R-:W-:-:S12]  /*05c0*/  BSSY.RECONVERGENT B0, `(.L_x_7) ;  /* 0x000003d000007945 */ /* 0x000fd80003800200 */
[----:B0-----:R-:W-:Y:S05]  /*05d0*/  @P0 BRA `(.L_x_8) ;  /* 0x0000000000ec0947 */ /* 0x001fea0003800000 */
[----:B------:R-:W-:-:S07]  /*05e0*/  IMAD.MOV.U32 R9, RZ, RZ, R2 ;  /* 0x000000ffff097224 */ /* 0x000fce00078e0002 */
.L_x_12:
[----:B------:R-:W-:Y:S01]  /*05f0*/  ISETP.GE.AND P0, PT, R3, UR7, PT ;  /* 0x0000000703007c0c */ /* 0x000fe2000bf06270 */
[----:B------:R-:W-:-:S12]  /*0600*/  BSSY.RECONVERGENT B1, `(.L_x_9) ;  /* 0x0000035000017945 */ /* 0x000fd80003800200 */
[----:B------:R-:W-:Y:S05]  /*0610*/  @P0 BRA `(.L_x_10) ;  /* 0x0000000000cc0947 */ /* 0x000fea0003800000 */
[----:B------:R-:W0:Y:S01]  /*0620*/  S2UR UR11, SR_CgaCtaId ;  /* 0x00000000000b79c3 */ /* 0x000e220000008800 */
[C---:B------:R-:W-:Y:S01]  /*0630*/  VIADD R0, R9.reuse, UR21 ;  /* 0x0000001509007c36 */ /* 0x040fe20008000000 */
[----:B------:R-:W-:Y:S01]  /*0640*/  UMOV UR10, 0x400 ;  /* 0x00000400000a7882 */ /* 0x000fe20000000000 */
[----:B------:R-:W-:Y:S01]  /*0650*/  USHF.L.U32 UR17, UR12, 0x2, URZ ;  /* 0x000000020c117899 */ /* 0x000fe200080006ff */
[----:B------:R-:W-:Y:S01]  /*0660*/  IADD3 R13, PT, PT, R9, UR16, RZ ;  /* 0x00000010090d7c10 */ /* 0x000fe2000fffe0ff */
[----:B------:R-:W-:Y:S01]  /*0670*/  VIADD R10, R3, 0x1 ;  /* 0x00000001030a7836 */ /* 0x000fe20000000000 */
[----:B------:R-:W-:Y:S01]  /*0680*/  LEA R0, R0, UR15, 0x2 ;  /* 0x0000000f00007c11 */ /* 0x000fe2000f8e10ff */
[----:B------:R-:W-:Y:S02]  /*0690*/  IMAD.MOV.U32 R11, RZ, RZ, R5 ;  /* 0x000000ffff0b7224 */ /* 0x000fe400078e0005 */
[C---:B------:R-:W-:Y:S02]  /*06a0*/  IMAD R12, R13.reuse, UR17, R4 ;  /* 0x000000110d0c7c24 */ /* 0x040fe4000f8e0204 */
[----:B------:R-:W-:-:S02]  /*06b0*/  IMAD R13, R13, UR17, R8 ;  /* 0x000000110d0d7c24 */ /* 0x000fc4000f8e0208 */
[--C-:B------:R-:W-:Y:S02]  /*06c0*/  IMAD R14, R9, UR17, R4.reuse ;  /* 0x00000011090e7c24 */ /* 0x100fe4000f8e0204 */
[C---:B------:R-:W-:Y:S02]  /*06d0*/  IMAD R15, R0.reuse, UR12, R7 ;  /* 0x0000000c000f7c24 */ /* 0x040fe4000f8e0207 */
[----:B------:R-:W-:Y:S01]  /*06e0*/  IMAD R17, R0, UR12, R4 ;  /* 0x0000000c00117c24 */ /* 0x000fe2000f8e0204 */
[----:B0-----:R-:W-:-:S06]  /*06f0*/  ULEA UR10, UR11, UR10, 0x18 ;  /* 0x0000000a0b0a7291 */ /* 0x001fcc000f8ec0ff */
[----:B------:R-:W-:-:S07]  /*0700*/  MOV R16, UR10 ;  /* 0x0000000a00107c02 */ /* 0x000fce0008000f00 */
.L_x_11:
[C---:B------:R-:W-:Y:S01]  /*0710*/  ISETP.GE.AND P0, PT, R9.reuse, 0x2, PT ;  /* 0x000000020900780c */ /* 0x040fe20003f06270 */
[----:B------:R-:W-:Y:S01]  /*0720*/  IMAD.IADD R22, R12, 0x1, R16 ;  /* 0x000000010c167824 */ /* 0x000fe200078e0210 */
[----:B------:R-:W-:Y:S01]  /*0730*/  ISETP.GE.AND P1, PT, R9, UR14, PT ;  /* 0x0000000e09007c0c */ /* 0x000fe2000bf26270 */
[----:B------:R-:W-:Y:S01]  /*0740*/  IMAD.MOV.U32 R19, RZ, RZ, RZ ;  /* 0x000000ffff137224 */ /* 0x000fe200078e00ff */
[----:B------:R-:W-:Y:S01]  /*0750*/  IADD3 R21, PT, PT, R17, R16, RZ ;  /* 0x0000001011157210 */ /* 0x000fe20007ffe0ff */
[C---:B------:R-:W-:Y:S01]  /*0760*/  VIADD R20, R10.reuse, 0xffffffff ;  /* 0xffffffff0a147836 */ /* 0x040fe20000000000 */
[----:B------:R-:W-:Y:S01]  /*0770*/  STS [R22], RZ ;  /* 0x000000ff16007388 */ /* 0x000fe20000000800 */
[----:B------:R-:W-:-:S06]  /*0780*/  IADD3 R10, PT, PT, R10, UR21, RZ ;  /* 0x000000150a0a7c10 */ /* 0x000fcc000fffe0ff */
[-C--:B------:R-:W-:Y:S02]  /*0790*/  @P0 IADD3 R0, PT, PT, R15, R16.reuse, RZ ;  /* 0x000000100f000210 */ /* 0x080fe40007ffe0ff */
[----:B------:R-:W-:-:S04]  /*07a0*/  @!P1 IADD3 R18, PT, PT, R13, R16, RZ ;  /* 0x000000100d129210 */ /* 0x000fc80007ffe0ff */
[----:B------:R-:W0:Y:S02]  /*07b0*/  @P0 LDS R0, [R0] ;  /* 0x0000000000000984 */ /* 0x000e240000000800 */
[----:B0-----:R-:W-:-:S05]  /*07c0*/  @P0 FFMA R19, R0, 0.25, RZ ;  /* 0x3e80000000130823 */ /* 0x001fca00000000ff */
[----:B------:R-:W-:Y:S01]  /*07d0*/  @P0 STS [R22], R19 ;  /* 0x0000001316000388 */ /* 0x000fe20000000800 */
[----:B------:R-:W-:-:S03]  /*07e0*/  ISETP.GE.AND P0, PT, R20, 0x2, PT ;  /* 0x000000021400780c */ /* 0x000fc60003f06270 */
[----:B------:R-:W0:Y:S02]  /*07f0*/  @!P1 LDS R18, [R18] ;  /* 0x0000000012129984 */ /* 0x000e240000000800 */
[----:B0-----:R-:W-:-:S05]  /*0800*/  @!P1 FFMA R19, R18, 0.25, R19 ;  /* 0x3e80000012139823 */ /* 0x001fca0000000013 */
[----:B------:R-:W-:Y:S01]  /*0810*/  @!P1 STS [R22], R19 ;  /* 0x0000001316009388 */ /* 0x000fe20000000800 */
[----:B------:R-:W-:Y:S01]  /*0820*/  ISETP.GE.AND P1, PT, R20, UR9, PT ;  /* 0x0000000914007c0c */ /* 0x000fe2000bf26270 */
[----:B------:R-:W-:Y:S02]  /*0830*/  VIADD R20, R10, 0xffffffff ;  /* 0xffffffff0a147836 */ /* 0x000fe40000000000 */
[----:B------:R-:W0:Y:S02]  /*0840*/  @P0 LDS R0, [R21+-0x4] ;  /* 0xfffffc0015000984 */ /* 0x000e240000000800 */
[----:B0-----:R-:W-:-:S05]  /*0850*/  @P0 FFMA R19, R0, 0.25, R19 ;  /* 0x3e80000000130823 */ /* 0x001fca0000000013 */
[----:B------:R-:W-:Y:S01]  /*0860*/  @P0 STS [R22], R19 ;  /* 0x0000001316000388 */ /* 0x000fe20000000800 */
[C---:B------:R-:W-:Y:S02]  /*0870*/  ISETP.NE.AND P0, PT, R11.reuse, -0x1, PT ;  /* 0xffffffff0b00780c */ /* 0x040fe40003f05270 */
[----:B------:R-:W-:Y:S01]  /*0880*/  IADD3 R11, PT, PT, R11, UR21, RZ ;  /* 0x000000150b0b7c10 */ /* 0x000fe2000fffe0ff */
[----:B------:R0:W1:Y:S01]  /*0890*/  @!P1 LDS R0, [R21+0x4] ;  /* 0x0000040015009984 */ /* 0x0000620000000800 */
[----:B------:R-:W-:Y:S02]  /*08a0*/  ISETP.EQ.OR P0, PT, R9, UR14, !P0 ;  /* 0x0000000e09007c0c */ /* 0x000fe4000c702670 */
[----:B0-----:R-:W-:Y:S01]  /*08b0*/  MOV R21, UR21 ;  /* 0x0000001500157c02 */ /* 0x001fe20008000f00 */
[----:B-1----:R-:W-:-:S10]  /*08c0*/  @!P1 FFMA R19, R0, 0.25, R19 ;  /* 0x3e80000000139823 */ /* 0x002fd40000000013 */
[--C-:B------:R-:W-:Y:S02]  /*08d0*/  @!P0 IMAD.IADD R0, R14, 0x1, R16.reuse ;  /* 0x000000010e008824 */ /* 0x100fe400078e0210 */
[----:B------:R-:W-:Y:S01]  /*08e0*/  IMAD R16, R21, 0x4, R16 ;  /* 0x0000000415107824 */ /* 0x000fe200078e0210 */
[----:B------:R-:W-:Y:S04]  /*08f0*/  @!P1 STS [R22], R19 ;  /* 0x0000001316009388 */ /* 0x000fe80000000800 */
[----:B------:R-:W0:Y:S02]  /*0900*/  @!P0 LDS R0, [R0] ;  /* 0x0000000000008984 */ /* 0x000e240000000800 */
[----:B0-----:R-:W-:-:S05]  /*0910*/  @!P0 FFMA R18, R6, R0, R19 ;  /* 0x0000000006128223 */ /* 0x001fca0000000013 */
[----:B------:R0:W-:Y:S01]  /*0920*/  @!P0 STS [R22], R18 ;  /* 0x0000001216008388 */ /* 0x0001e20000000800 */
[----:B------:R-:W-:-:S13]  /*0930*/  ISETP.GE.AND P0, PT, R20, UR7, PT ;  /* 0x0000000714007c0c */ /* 0x000fda000bf06270 */
[----:B0-----:R-:W-:Y:S05]  /*0940*/  @!P0 BRA `(.L_x_11) ;  /* 0xfffffffc00708947 */ /* 0x001fea000383ffff */
.L_x_10:
[----:B------:R-:W-:Y:S05]  /*0950*/  BSYNC.RECONVERGENT B1 ;  /* 0x0000000000017941 */ /* 0x000fea0003800200 */
.L_x_9:
[----:B------:R-:W-:-:S05]  /*0960*/  VIADD R9, R9, UR20 ;  /* 0x0000001409097c36 */ /* 0x000fca0008000000 */
[----:B------:R-:W-:-:S13]  /*0970*/  ISETP.GE.AND P0, PT, R9, UR12, PT ;  /* 0x0000000c09007c0c */ /* 0x000fda000bf06270 */
[----:B------:R-:W-:Y:S05]  /*0980*/  @!P0 BRA `(.L_x_12) ;  /* 0xfffffffc00188947 */ /* 0x000fea000383ffff */
.L_x_8:
[----:B------:R-:W-:Y:S05]  /*0990*/  BSYNC.RECONVERGENT B0 ;  /* 0x0000000000007941 */ /* 0x000fea0003800200 */
.L_x_7:
[----:B------:R-:W-:Y:S01]  /*09a0*/  BAR.SYNC.DEFER_BLOCKING 0x0 ;  /* 0x0000000000007b1d */ /* 0x000fe20000010000 */
[----:B------:R-:W-:-:S05]  /*09b0*/  ISETP.GE.AND P0, PT, R2, UR12, PT ;  /* 0x0000000c02007c0c */ /* 0x000fca000bf06270 */
[----:B------:R-:W-:Y:S08]  /*09c0*/  BSSY.RECONVERGENT B0, `(.L_x_13) ;  /* 0x0000019000007945 */ /* 0x000ff00003800200 */
[----:B------:R-:W-:Y:S05]  /*09d0*/  @P0 BRA `(.L_x_14) ;  /* 0x00000000005c0947 */ /* 0x000fea0003800000 */
[----:B------:R-:W-:-:S07]  /*09e0*/  MOV R0, R2 ;  /* 0x0000000200007202 */ /* 0x000fce0000000f00 */
.L_x_18:
[----:B------:R-:W-:Y:S01]  /*09f0*/  ISETP.GE.AND P0, PT, R3, UR7, PT ;  /* 0x0000000703007c0c */ /* 0x000fe2000bf06270 */
[----:B------:R-:W-:-:S12]  /*0a00*/  BSSY.RECONVERGENT B1, `(.L_x_15) ;  /* 0x0000011000017945 */ /* 0x000fd80003800200 */
[----:B0-----:R-:W-:Y:S05]  /*0a10*/  @P0 BRA `(.L_x_16) ;  /* 0x00000000003c0947 */ /* 0x001fea0003800000 */
[----:B------:R-:W0:Y:S01]  /*0a20*/  S2R R11, SR_CgaCtaId ;  /* 0x00000000000b7919 */ /* 0x000e220000008800 */
[----:B------:R-:W-:Y:S01]  /*0a30*/  MOV R10, 0x400 ;  /* 0x00000400000a7802 */ /* 0x000fe20000000f00 */
[----:B------:R-:W-:Y:S01]  /*0a40*/  IMAD.U32 R15, RZ, RZ, UR12 ;  /* 0x0000000cff0f7e24 */ /* 0x000fe2000f8e00ff */
[----:B------:R-:W-:-:S03]  /*0a50*/  MOV R9, R3 ;  /* 0x0000000300097202 */ /* 0x000fc60000000f00 */
[----:B------:R-:W-:Y:S01]  /*0a60*/  IMAD R12, R0, R15, UR13 ;  /* 0x0000000d000c7e24 */ /* 0x000fe2000f8e020f */
[----:B0-----:R-:W-:-:S07]  /*0a70*/  LEA R13, R11, R10, 0x18 ;  /* 0x0000000a0b0d7211 */ /* 0x001fce00078ec0ff */
.L_x_17:
[----:B0-----:R-:W-:Y:S02]  /*0a80*/  IMAD.IADD R10, R12, 0x1, R9 ;  /* 0x000000010c0a7824 */ /* 0x001fe400078e0209 */
[----:B------:R-:W-:-:S03]  /*0a90*/  VIADD R9, R9, UR21 ;  /* 0x0000001509097c36 */ /* 0x000fc60008000000 */
[C---:B------:R-:W-:Y:S01]  /*0aa0*/  LEA R11, R10.reuse, R13, 0x2 ;  /* 0x0000000d0a0b7211 */ /* 0x040fe200078e10ff */
[----:B------:R-:W-:Y:S01]  /*0ab0*/  VIADD R10, R10, -UR8 ;  /* 0x800000080a0a7c36 */ /* 0x000fe20008000000 */
[----:B------:R-:W-:-:S04]  /*0ac0*/  ISETP.GE.AND P0, PT, R9, UR7, PT ;  /* 0x0000000709007c0c */ /* 0x000fc8000bf06270 */
[----:B------:R-:W0:Y:S01]  /*0ad0*/  LDS R11, [R11] ;  /* 0x000000000b0b7984 */ /* 0x000e220000000800 */
[----:B------:R-:W-:-:S05]  /*0ae0*/  LEA R10, R10, R13, 0x2 ;  /* 0x0000000d0a0a7211 */ /* 0x000fca00078e10ff */
[----:B0-----:R0:W-:Y:S03]  /*0af0*/  STS [R10], R11 ;  /* 0x0000000b0a007388 */ /* 0x0011e60000000800 */
[----:B------:R-:W-:Y:S05]  /*0b00*/  @!P0 BRA `(.L_x_17) ;  /* 0xfffffffc00dc8947 */ /* 0x000fea000383ffff */
.L_x_16:
[----:B------:R-:W-:Y:S05]  /*0b10*/  BSYNC.RECONVERGENT B1 ;  /* 0x0000000000017941 */ /* 0x000fea0003800200 */
.L_x_15:
[----:B------:R-:W-:-:S04]  /*0b20*/  IADD3 R0, PT, PT, R0, UR20, RZ ;  /* 0x0000001400007c10 */ /* 0x000fc8000fffe0ff */
[----:B------:R-:W-:-:S13]  /*0b30*/  ISETP.GE.AND P0, PT, R0, UR12, PT ;  /* 0x0000000c00007c0c */ /* 0x000fda000bf06270 */
[----:B------:R-:W-:Y:S05]  /*0b40*/  @!P0 BRA `(.L_x_18) ;  /* 0xfffffffc00a88947 */ /* 0x000fea000383ffff */
.L_x_14:
[----:B------:R-:W-:Y:S05]  /*0b50*/  BSYNC.RECONVERGENT B0 ;  /* 0x0000000000007941 */ /* 0x000fea0003800200 */
.L_x_13:
[----:B------:R-:W1:Y:S01]  /*0b60*/  LDCU UR10, c[0x0][0x39c] ;  /* 0x00007380ff0a77ac */ /* 0x000e620008000800 */
[----:B------:R-:W-:-:S04]  /*0b70*/  UIADD3 UR4, UPT, UPT, UR4, 0x1, URZ ;  /* 0x0000000104047890 */ /* 0x000fc8000fffe0ff */
[----:B-1----:R-:W-:Y:S01]  /*0b80*/  UISETP.NE.AND UP0, UPT, UR4, UR10, UPT ;  /* 0x0000000a0400728c */ /* 0x002fe2000bf05270 */
[----:B------:R-:W-:Y:S08]  /*0b90*/  BAR.SYNC.DEFER_BLOCKING 0x0 ;  /* 0x0000000000007b1d */ /* 0x000ff00000010000 */
[----:B------:R-:W-:Y:S05]  /*0ba0*/  BRA.U UP0, `(.L_x_19) ;  /* 0xfffffff900807547 */ /* 0x000fea000b83ffff */
.L_x_6:
[----:B------:R-:W-:-:S13]  /*0bb0*/  ISETP.GE.AND P0, PT, R2, UR12, PT ;  /* 0x0000000c02007c0c */ /* 0x000fda000bf06270 */
[----:B------:R-:W-:Y:S05]  /*0bc0*/  @P0 EXIT ;  /* 0x000000000000094d */ /* 0x000fea0003800000 */
[----:B------:R-:W-:Y:S02]  /*0bd0*/  UIADD3 UR11, UPT, UPT, UR12, -UR10, URZ ;  /* 0x8000000a0c0b7290 */ /* 0x000fe4000fffe0ff */
[----:B------:R-:W-:Y:S02]  /*0be0*/  UIADD3 UR6, UPT, UPT, UR6, -UR10, URZ ;  /* 0x8000000a06067290 */ /* 0x000fe4000fffe0ff */
[----:B------:R-:W-:Y:S02]  /*0bf0*/  UIADD3 UR5, UPT, UPT, UR5, -UR10, URZ ;  /* 0x8000000a05057290 */ /* 0x000fe4000fffe0ff */
[----:B------:R-:W-:-:S12]  /*0c00*/  USHF.L.U32 UR8, UR8, 0x1, URZ ;  /* 0x0000000108087899 */ /* 0x000fd800080006ff */
.L_x_25:
[----:B------:R-:W-:Y:S01]  /*0c10*/  ISETP.GE.AND P0, PT, R3, UR7, PT ;  /* 0x0000000703007c0c */ /* 0x000fe2000bf06270 */
[----:B------:R-:W-:-:S12]  /*0c20*/  BSSY.RECONVERGENT B0, `(.L_x_20) ;  /* 0x000001e000007945 */ /* 0x000fd80003800200 */
[----:B01----:R-:W-:Y:S05]  /*0c30*/  @P0 BRA `(.L_x_21) ;  /* 0x0000000000700947 */ /* 0x003fea0003800000 */
[----:B------:R-:W1:Y:S01]  /*0c40*/  LDC R13, c[0x0][0x39c] ;  /* 0x0000e700ff0d7b82 */ /* 0x000e620000000800 */
[----:B------:R-:W2:Y:S01]  /*0c50*/  LDCU UR4, c[0x0][0x390] ;  /* 0x00007200ff0477ac */ /* 0x000ea20008000800 */
[----:B------:R-:W-:Y:S01]  /*0c60*/  MOV R7, UR5 ;  /* 0x0000000500077c02 */ /* 0x000fe20008000f00 */
[----:B------:R-:W-:Y:S01]  /*0c70*/  VIADD R0, R2, UR6 ;  /* 0x0000000602007c36 */ /* 0x000fe20008000000 */
[----:B------:R-:W-:Y:S01]  /*0c80*/  MOV R9, R3 ;  /* 0x0000000300097202 */ /* 0x000fe20000000f00 */
[----:B0-----:R-:W-:-:S03]  /*0c90*/  IMAD.U32 R11, RZ, RZ, UR8 ;  /* 0x00000008ff0b7e24 */ /* 0x001fc6000f8e00ff */
[----:B------:R-:W0:Y:S01]  /*0ca0*/  LDC.64 R4, c[0x0][0x388] ;  /* 0x0000e200ff047b82 */ /* 0x000e220000000a00 */
[----:B------:R-:W-:Y:S02]  /*0cb0*/  IMAD R10, R2, UR12, R11 ;  /* 0x0000000c020a7c24 */ /* 0x000fe4000f8e020b */
[----:B--2---:R-:W-:-:S07]  /*0cc0*/  IMAD R8, R0, UR4, R7 ;  /* 0x0000000400087c24 */ /* 0x004fce000f8e0207 */
.L_x_24:
[CC--:B-1----:R-:W-:Y:S01]  /*0cd0*/  VIMNMX R6, PT, PT, R9.reuse, R2.reuse, !PT ;  /* 0x0000000209067248 */ /* 0x0c2fe20007fe0100 */
[----:B------:R-:W-:Y:S01]  /*0ce0*/  BSSY.RECONVERGENT B1, `(.L_x_22) ;  /* 0x000000e000017945 */ /* 0x000fe20003800200 */
[----:B------:R-:W-:Y:S02]  /*0cf0*/  VIMNMX R0, PT, PT, R9, R2, PT ;  /* 0x0000000209007248 */ /* 0x000fe40003fe0100 */
[----:B------:R-:W-:-:S04]  /*0d00*/  ISETP.GE.AND P0, PT, R6, UR11, PT ;  /* 0x0000000b06007c0c */ /* 0x000fc8000bf06270 */
[----:B-1----:R-:W-:-:S13]  /*0d10*/  ISETP.LT.OR P0, PT, R0, R13, P0 ;  /* 0x0000000d0000720c */ /* 0x002fda0000701670 */
[----:B------:R-:W-:Y:S05]  /*0d20*/  @P0 BRA `(.L_x_23) ;  /* 0x0000000000240947 */ /* 0x000fea0003800000 */
[----:B------:R-:W1:Y:S01]  /*0d30*/  S2UR UR9, SR_CgaCtaId ;  /* 0x00000000000979c3 */ /* 0x000e620000008800 */
[----:B------:R-:W-:Y:S01]  /*0d40*/  UMOV UR4, 0x400 ;  /* 0x0000040000047882 */ /* 0x000fe20000000000 */
[----:B------:R-:W-:Y:S01]  /*0d50*/  IMAD.IADD R0, R10, 0x1, R9 ;  /* 0x000000010a007824 */ /* 0x000fe200078e0209 */
[----:B------:R-:W-:-:S05]  /*0d60*/  IADD3 R7, PT, PT, R8, R9, RZ ;  /* 0x0000000908077210 */ /* 0x000fca0007ffe0ff */
[----:B0-----:R-:W-:Y:S01]  /*0d70*/  IMAD.WIDE R6, R7, 0x4, R4 ;  /* 0x0000000407067825 */ /* 0x001fe200078e0204 */
[----:B-1----:R-:W-:-:S06]  /*0d80*/  ULEA UR4, UR9, UR4, 0x18 ;  /* 0x0000000409047291 */ /* 0x002fcc000f8ec0ff */
[----:B------:R-:W-:-:S05]  /*0d90*/  LEA R0, R0, UR4, 0x2 ;  /* 0x0000000400007c11 */ /* 0x000fca000f8e10ff */
[----:B------:R-:W0:Y:S04]  /*0da0*/  LDS R11, [R0] ;  /* 0x00000000000b7984 */ /* 0x000e280000000800 */
[----:B0-----:R1:W-:Y:S02]  /*0db0*/  STG.E desc[UR18][R6.64], R11 ;  /* 0x0000000b06007986 */ /* 0x0013e4000c101912 */
.L_x_23:
[----:B------:R-:W-:Y:S05]  /*0dc0*/  BSYNC.RECONVERGENT B1 ;  /* 0x0000000000017941 */ /* 0x000fea0003800200 */
.L_x_22:
[----:B------:R-:W-:-:S05]  /*0dd0*/  VIADD R9, R9, UR21 ;  /* 0x0000001509097c36 */ /* 0x000fca0008000000 */
[----:B------:R-:W-:-:S13]  /*0de0*/  ISETP.GE.AND P0, PT, R9, UR7, PT ;  /* 0x0000000709007c0c */ /* 0x000fda000bf06270 */
[----:B------:R-:W-:Y:S05]  /*0df0*/  @!P0 BRA `(.L_x_24) ;  /* 0xfffffffc00b48947 */ /* 0x000fea000383ffff */
.L_x_21:
[----:B------:R-:W-:Y:S05]  /*0e00*/  BSYNC.RECONVERGENT B0 ;  /* 0x0000000000007941 */ /* 0x000fea0003800200 */
.L_x_20:
[----:B------:R-:W-:-:S04]  /*0e10*/  IADD3 R2, PT, PT, R2, UR20, RZ ;  /* 0x0000001402027c10 */ /* 0x000fc8000fffe0ff */
[----:B------:R-:W-:-:S13]  /*0e20*/  ISETP.GE.AND P0, PT, R2, UR12, PT ;  /* 0x0000000c02007c0c */ /* 0x000fda000bf06270 */
[----:B------:R-:W-:Y:S05]  /*0e30*/  @!P0 BRA `(.L_x_25) ;  /* 0xfffffffc00748947 */ /* 0x000fea000383ffff */
[----:B------:R-:W-:Y:S05]  /*0e40*/  EXIT ;  /* 0x000000000000794d */ /* 0x000fea0003800000 */
.L_x_26:
[----:B------:R-:W-:-:S00]  /*0e50*/  BRA `(.L_x_26) ;  /* 0xfffffffc00fc7947 */ /* 0x000fc0000383ffff */
[----:B------:R-:W-:-:S00]  /*0e60*/  NOP ;  /* 0x0000000000007918 */ /* 0x000fc00000000000 */
        /* <DEDUP_REMOVED lines=9> */
.L_x_27:


//--------------------- .nv.shared._Z12jacobiMethodPfS_iifif --------------------------
	.section	.nv.shared._Z12jacobiMethodPfS_iifif,"aw",@nobits
	.sectionflags	@""
	.align	16
	.zero		1024


//--------------------- .nv.shared.reserved.0     --------------------------
	.section	.nv.shared.reserved.0,"aw",@nobits
	.weak		__nv_reservedSMEM_offset_0_alias
	.size		__nv_reservedSMEM_offset_0_alias, 0, 64
	.other		__nv_reservedSMEM_offset_0_alias,@"STO_CUDA_RESERVED_SHARED STV_DEFAULT"
__nv_reservedSMEM_offset_0_alias:
	.zero		0
	.zero		64


//--------------------- .nv.constant0._Z12jacobiMethodPfS_iifif --------------------------
	.section	.nv.constant0._Z12jacobiMethodPfS_iifif,"a",@progbits
	.sectionflags	@""
	.align	4
.nv.constant0._Z12jacobiMethodPfS_iifif:
	.zero		932


//--------------------- SYMBOLS --------------------------

	.type		.nv.reservedSmem.offset0,@object
	.size		.nv.reservedSmem.offset0,0x4
	.type		.nv.reservedSmem.cap,@object
	.size		.nv.reservedSmem.cap,0x4
